//
// Generated by NVIDIA NVVM Compiler
//
// Compiler Build ID: CL-36424714
// Cuda compilation tools, release 13.0, V13.0.88
// Based on NVVM 20.0.0
//

.version 9.0
.target sm_100
.address_size 64

	// .globl	topk_wmma_pass1

.visible .entry topk_wmma_pass1(
	.param .u64 .ptr .align 1 topk_wmma_pass1_param_0,
	.param .u64 .ptr .align 1 topk_wmma_pass1_param_1,
	.param .u64 .ptr .align 1 topk_wmma_pass1_param_2,
	.param .u32 topk_wmma_pass1_param_3,
	.param .u32 topk_wmma_pass1_param_4,
	.param .u32 topk_wmma_pass1_param_5,
	.param .u32 topk_wmma_pass1_param_6
)
{


	ret;

}


// ===== COMPILED SASS (sm_100) =====

	.target	sm_100

	.elftype	@"ET_EXEC"


//--------------------- .note.nv.tkinfo           --------------------------
	.section	.note.nv.tkinfo,"",@"SHT_NOTE"
	.sectionflags	@"SHF_NOTE_NV_TKINFO"
	.tkinfo
        /*0018*/ 	.word	0x00000002
        /*0030*/ 	.string	""
        /*0030*/ 	.string	"ptxas"
        /*0030*/ 	.string	"Cuda compilation tools, release 13.0, V13.0.88"
        /*0030*/ 	.string	"Build cuda_13.0.r13.0/compiler.36424714_0"
        /*0030*/ 	.string	"-arch sm_100 -m 64 "



//--------------------- .note.nv.cuinfo           --------------------------
	.section	.note.nv.cuinfo,"",@"SHT_NOTE"
	.sectionflags	@"SHF_NOTE_NV_CUINFO"
        /*0018*/ 	.short	0x0002
        /*001a*/ 	.short	0x0064
        /*001c*/ 	.short	0x0082
	.zero		2


//--------------------- .nv.info                  --------------------------
	.section	.nv.info,"",@"SHT_CUDA_INFO"
	.align	4


	//----- nvinfo : EIATTR_REGCOUNT
	.align		4
        /*0000*/ 	.byte	0x04, 0x2f
        /*0002*/ 	.short	(.L_1 - .L_0)
	.align		4
.L_0:
        /*0004*/ 	.word	index@(topk_wmma_pass1)
        /*0008*/ 	.word	0x00000004


	//----- nvinfo : EIATTR_FRAME_SIZE
	.align		4
.L_1:
        /*000c*/ 	.byte	0x04, 0x11
        /*000e*/ 	.short	(.L_3 - .L_2)
	.align		4
.L_2:
        /*0010*/ 	.word	index@(topk_wmma_pass1)
        /*0014*/ 	.word	0x00000000


	//----- nvinfo : EIATTR_MIN_STACK_SIZE
	.align		4
.L_3:
        /*0018*/ 	.byte	0x04, 0x12
        /*001a*/ 	.short	(.L_5 - .L_4)
	.align		4
.L_4:
        /*001c*/ 	.word	index@(topk_wmma_pass1)
        /*0020*/ 	.word	0x00000000
.L_5:


//--------------------- .nv.compat                --------------------------
	.section	.nv.compat,"",@"SHT_CUDA_COMPAT_INFO"
	.align	4
        /*0000*/ 	.byte	0x02, 0x09, 0x00, 0x00, 0x02, 0x02, 0x01, 0x00, 0x02, 0x05, 0x05, 0x00, 0x03, 0x07, 0x01, 0x01
        /*0010*/ 	.byte	0x02, 0x03, 0x00, 0x00, 0x02, 0x06, 0x01, 0x00, 0x04, 0x0b, 0x08, 0x00, 0x09, 0x00, 0x00, 0x00
        /*0020*/ 	.byte	0x00, 0x00, 0x00, 0x00


//--------------------- .nv.info.topk_wmma_pass1  --------------------------
	.section	.nv.info.topk_wmma_pass1,"",@"SHT_CUDA_INFO"
	.sectionflags	@""
	.align	4


	//----- nvinfo : EIATTR_CUDA_API_VERSION
	.align		4
        /*0000*/ 	.byte	0x04, 0x37
        /*0002*/ 	.short	(.L_7 - .L_6)
.L_6:
        /*0004*/ 	.word	0x00000082


	//----- nvinfo : EIATTR_KPARAM_INFO
	.align		4
.L_7:
        /*0008*/ 	.byte	0x04, 0x17
        /*000a*/ 	.short	(.L_9 - .L_8)
.L_8:
        /*000c*/ 	.word	0x00000000
        /*0010*/ 	.short	0x0006
        /*0012*/ 	.short	0x0024
        /*0014*/ 	.byte	0x00, 0xf0, 0x11, 0x00


	//----- nvinfo : EIATTR_KPARAM_INFO
	.align		4
.L_9:
        /*0018*/ 	.byte	0x04, 0x17
        /*001a*/ 	.short	(.L_11 - .L_10)
.L_10:
        /*001c*/ 	.word	0x00000000
        /*0020*/ 	.short	0x0005
        /*0022*/ 	.short	0x0020
        /*0024*/ 	.byte	0x00, 0xf0, 0x11, 0x00


	//----- nvinfo : EIATTR_KPARAM_INFO
	.align		4
.L_11:
        /*0028*/ 	.byte	0x04, 0x17
        /*002a*/ 	.short	(.L_13 - .L_12)
.L_12:
        /*002c*/ 	.word	0x00000000
        /*0030*/ 	.short	0x0004
        /*0032*/ 	.short	0x001c
        /*0034*/ 	.byte	0x00, 0xf0, 0x11, 0x00


	//----- nvinfo : EIATTR_KPARAM_INFO
	.align		4
.L_13:
        /*0038*/ 	.byte	0x04, 0x17
        /*003a*/ 	.short	(.L_15 - .L_14)
.L_14:
        /*003c*/ 	.word	0x00000000
        /*0040*/ 	.short	0x0003
        /*0042*/ 	.short	0x0018
        /*0044*/ 	.byte	0x00, 0xf0, 0x11, 0x00


	//----- nvinfo : EIATTR_KPARAM_INFO
	.align		4
.L_15:
        /*0048*/ 	.byte	0x04, 0x17
        /*004a*/ 	.short	(.L_17 - .L_16)
.L_16:
        /*004c*/ 	.word	0x00000000
        /*0050*/ 	.short	0x0002
        /*0052*/ 	.short	0x0010
        /*0054*/ 	.byte	0x00, 0xf5, 0x21, 0x00


	//----- nvinfo : EIATTR_KPARAM_INFO
	.align		4
.L_17:
        /*0058*/ 	.byte	0x04, 0x17
        /*005a*/ 	.short	(.L_19 - .L_18)
.L_18:
        /*005c*/ 	.word	0x00000000
        /*0060*/ 	.short	0x0001
        /*0062*/ 	.short	0x0008
        /*0064*/ 	.byte	0x00, 0xf5, 0x21, 0x00


	//----- nvinfo : EIATTR_KPARAM_INFO
	.align		4
.L_19:
        /*0068*/ 	.byte	0x04, 0x17
        /*006a*/ 	.short	(.L_21 - .L_20)
.L_20:
        /*006c*/ 	.word	0x00000000
        /*0070*/ 	.short	0x0000
        /*0072*/ 	.short	0x0000
        /*0074*/ 	.byte	0x00, 0xf5, 0x21, 0x00


	//----- nvinfo : EIATTR_SPARSE_MMA_MASK
	.align		4
.L_21:
        /*0078*/ 	.byte	0x03, 0x50
        /*007a*/ 	.short	0x0000


	//----- nvinfo : EIATTR_MAXREG_COUNT
	.align		4
        /*007c*/ 	.byte	0x03, 0x1b
        /*007e*/ 	.short	0x00ff


	//----- nvinfo : EIATTR_MERCURY_ISA_VERSION
	.align		4
        /*0080*/ 	.byte	0x03, 0x5f
        /*0082*/ 	.short	0x0101


	//----- nvinfo : EIATTR_VRC_CTA_INIT_COUNT
	.align		4
        /*0084*/ 	.byte	0x02, 0x4a
	.zero		1
	.zero		1


	//----- nvinfo : EIATTR_EXIT_INSTR_OFFSETS
	.align		4
        /*0088*/ 	.byte	0x04, 0x1c
        /*008a*/ 	.short	(.L_23 - .L_22)


	//   ....[0]....
.L_22:
        /*008c*/ 	.word	0x00000010


	//----- nvinfo : EIATTR_CBANK_PARAM_SIZE
	.align		4
.L_23:
        /*0090*/ 	.byte	0x03, 0x19
        /*0092*/ 	.short	0x0028


	//----- nvinfo : EIATTR_PARAM_CBANK
	.align		4
        /*0094*/ 	.byte	0x04, 0x0a
        /*0096*/ 	.short	(.L_25 - .L_24)
	.align		4
.L_24:
        /*0098*/ 	.word	index@(.nv.constant0.topk_wmma_pass1)
        /*009c*/ 	.short	0x0380
        /*009e*/ 	.short	0x0028


	//----- nvinfo : EIATTR_SW_WAR
	.align		4
.L_25:
        /*00a0*/ 	.byte	0x04, 0x36
        /*00a2*/ 	.short	(.L_27 - .L_26)
.L_26:
        /*00a4*/ 	.word	0x00000008
.L_27:


//--------------------- .nv.callgraph             --------------------------
	.section	.nv.callgraph,"",@"SHT_CUDA_CALLGRAPH"
	.align	4
	.sectionentsize	8
	.align		4
        /*0000*/ 	.word	0x00000000
	.align		4
        /*0004*/ 	.word	0xffffffff
	.align		4
        /*0008*/ 	.word	0x00000000
	.align		4
        /*000c*/ 	.word	0xfffffffe
	.align		4
        /*0010*/ 	.word	0x00000000
	.align		4
        /*0014*/ 	.word	0xfffffffd
	.align		4
        /*0018*/ 	.word	0x00000000
	.align		4
        /*001c*/ 	.word	0xfffffffc


//--------------------- .text.topk_wmma_pass1     --------------------------
	.section	.text.topk_wmma_pass1,"ax",@progbits
	.align	128
        .global         topk_wmma_pass1
        .type           topk_wmma_pass1,@function
        .size           topk_wmma_pass1,(.L_x_1 - topk_wmma_pass1)
        .other          topk_wmma_pass1,@"STO_CUDA_ENTRY STV_DEFAULT"
topk_wmma_pass1:
.text.topk_wmma_pass1:
[----:B------:R-:W-:Y:S01]  /*0000*/  LDC R1, c[0x0][0x37c] ;  /* 0x0000df00ff017b82 */ /* 0x000fe20000000800 */
[----:B------:R-:W-:Y:S05]  /*0010*/  EXIT ;  /* 0x000000000000794d */ /* 0x000fea0003800000 */
.L_x_0:
[----:B------:R-:W-:-:S00]  /*0020*/  BRA `(.L_x_0) ;  /* 0xfffffffc00fc7947 */ /* 0x000fc0000383ffff */
[----:B------:R-:W-:-:S00]  /*0030*/  NOP ;  /* 0x0000000000007918 */ /* 0x000fc00000000000 */
        /* <DEDUP_REMOVED lines=12> */
.L_x_1:


//--------------------- .nv.shared.reserved.0     --------------------------
	.section	.nv.shared.reserved.0,"aw",@nobits
	.weak		__nv_reservedSMEM_offset_0_alias
	.size		__nv_reservedSMEM_offset_0_alias, 0, 64
	.other		__nv_reservedSMEM_offset_0_alias,@"STO_CUDA_RESERVED_SHARED STV_DEFAULT"
__nv_reservedSMEM_offset_0_alias:
	.zero		0
	.zero		64


//--------------------- .nv.constant0.topk_wmma_pass1 --------------------------
	.section	.nv.constant0.topk_wmma_pass1,"a",@progbits
	.sectionflags	@""
	.align	4
.nv.constant0.topk_wmma_pass1:
	.zero		936


//--------------------- SYMBOLS --------------------------

	.type		.nv.reservedSmem.offset0,@object
	.size		.nv.reservedSmem.offset0,0x4
